//
// Generated by NVIDIA NVVM Compiler
//
// Compiler Build ID: CL-36424714
// Cuda compilation tools, release 13.0, V13.0.88
// Based on NVVM 20.0.0
//

.version 9.0
.target sm_100
.address_size 64

	// .globl	_Z11conv_kernelPfPKfS1_iiiii
// _ZZ11conv_kernelPfPKfS1_iiiiiE8shared_X has been demoted
// _ZZ11conv_kernelPfPKfS1_iiiiiE8shared_W has been demoted

.visible .entry _Z11conv_kernelPfPKfS1_iiiii(
	.param .u64 .ptr .align 1 _Z11conv_kernelPfPKfS1_iiiii_param_0,
	.param .u64 .ptr .align 1 _Z11conv_kernelPfPKfS1_iiiii_param_1,
	.param .u64 .ptr .align 1 _Z11conv_kernelPfPKfS1_iiiii_param_2,
	.param .u32 _Z11conv_kernelPfPKfS1_iiiii_param_3,
	.param .u32 _Z11conv_kernelPfPKfS1_iiiii_param_4,
	.param .u32 _Z11conv_kernelPfPKfS1_iiiii_param_5,
	.param .u32 _Z11conv_kernelPfPKfS1_iiiii_param_6,
	.param .u32 _Z11conv_kernelPfPKfS1_iiiii_param_7
)
{
	.reg .pred 	%p<98>;
	.reg .b32 	%r<95>;
	.reg .b32 	%f<105>;
	.reg .b64 	%rd<14>;
	// demoted variable
	.shared .align 4 .b8 _ZZ11conv_kernelPfPKfS1_iiiiiE8shared_X[196];
	// demoted variable
	.shared .align 4 .b8 _ZZ11conv_kernelPfPKfS1_iiiiiE8shared_W[100];
	ld.param.u64 	%rd4, [_Z11conv_kernelPfPKfS1_iiiii_param_1];
	ld.param.u64 	%rd5, [_Z11conv_kernelPfPKfS1_iiiii_param_2];
	ld.param.u32 	%r37, [_Z11conv_kernelPfPKfS1_iiiii_param_3];
	ld.param.u32 	%r39, [_Z11conv_kernelPfPKfS1_iiiii_param_5];
	ld.param.u32 	%r40, [_Z11conv_kernelPfPKfS1_iiiii_param_6];
	mov.u32 	%r1, %ctaid.x;
	mov.u32 	%r2, %ctaid.y;
	mov.u32 	%r3, %tid.x;
	mov.u32 	%r4, %tid.y;
	setp.lt.s32 	%p4, %r37, 1;
	mov.f32 	%f82, 0f00000000;
	@%p4 bra 	$L__BB0_50;
	max.s32 	%r42, %r3, %r4;
	setp.lt.s32 	%p1, %r42, %r39;
	mul.lo.s32 	%r5, %r37, %r2;
	setp.lt.s32 	%p2, %r42, %r40;
	mov.u32 	%r43, _ZZ11conv_kernelPfPKfS1_iiiiiE8shared_X;
	mad.lo.s32 	%r6, %r3, 28, %r43;
	add.s32 	%r7, %r3, -2;
	add.s32 	%r8, %r4, -2;
	and.b32  	%r9, %r39, 7;
	and.b32  	%r10, %r39, 3;
	and.b32  	%r11, %r39, 2147483640;
	and.b32  	%r12, %r39, 1;
	cvta.to.global.u64 	%rd1, %rd5;
	cvta.to.global.u64 	%rd2, %rd4;
	mov.f32 	%f82, 0f00000000;
	mov.b32 	%r89, 0;
	not.pred 	%p5, %p1;
	not.pred 	%p6, %p2;
$L__BB0_2:
	@%p5 bra 	$L__BB0_4;
	add.s32 	%r44, %r89, %r5;
	mad.lo.s32 	%r45, %r44, %r39, %r3;
	mad.lo.s32 	%r46, %r45, %r39, %r4;
	mul.wide.s32 	%rd6, %r46, 4;
	add.s64 	%rd7, %rd1, %rd6;
	ld.global.f32 	%f44, [%rd7];
	mov.u32 	%r47, _ZZ11conv_kernelPfPKfS1_iiiiiE8shared_W;
	mad.lo.s32 	%r48, %r3, 20, %r47;
	shl.b32 	%r49, %r4, 2;
	add.s32 	%r50, %r48, %r49;
	st.shared.f32 	[%r50], %f44;
$L__BB0_4:
	bar.sync 	0;
	@%p6 bra 	$L__BB0_6;
	mad.lo.s32 	%r51, %r1, 12495, %r4;
	mad.lo.s32 	%r52, %r3, 7, %r51;
	mad.lo.s32 	%r53, %r89, 49, %r52;
	mul.wide.u32 	%rd8, %r53, 4;
	add.s64 	%rd9, %rd2, %rd8;
	ld.global.f32 	%f45, [%rd9];
	shl.b32 	%r54, %r4, 2;
	add.s32 	%r55, %r6, %r54;
	st.shared.f32 	[%r55], %f45;
$L__BB0_6:
	setp.lt.s32 	%p7, %r39, 1;
	bar.sync 	0;
	@%p7 bra 	$L__BB0_49;
	mov.b32 	%r90, 0;
$L__BB0_8:
	setp.lt.u32 	%p8, %r39, 8;
	add.s32 	%r58, %r7, %r90;
	setp.gt.s32 	%p9, %r58, -1;
	setp.lt.s32 	%p10, %r58, %r40;
	and.pred  	%p3, %p9, %p10;
	mad.lo.s32 	%r59, %r90, 28, %r6;
	add.s32 	%r15, %r59, -56;
	mov.u32 	%r60, _ZZ11conv_kernelPfPKfS1_iiiiiE8shared_W;
	mad.lo.s32 	%r16, %r90, 20, %r60;
	mov.b32 	%r93, 0;
	@%p8 bra 	$L__BB0_27;
	mov.b32 	%r91, 0;
$L__BB0_10:
	.pragma "nounroll";
	add.s32 	%r18, %r8, %r91;
	add.s32 	%r19, %r4, %r91;
	setp.gt.s32 	%p11, %r18, -1;
	setp.lt.s32 	%p12, %r18, %r40;
	and.pred  	%p13, %p11, %p12;
	and.pred  	%p15, %p3, %p13;
	shl.b32 	%r62, %r91, 2;
	add.s32 	%r20, %r16, %r62;
	shl.b32 	%r63, %r19, 2;
	add.s32 	%r21, %r15, %r63;
	not.pred 	%p16, %p15;
	@%p16 bra 	$L__BB0_12;
	ld.shared.f32 	%f47, [%r21+-8];
	ld.shared.f32 	%f48, [%r20];
	fma.rn.f32 	%f82, %f47, %f48, %f82;
$L__BB0_12:
	add.s32 	%r64, %r18, 1;
	setp.gt.s32 	%p17, %r64, -1;
	setp.lt.s32 	%p18, %r64, %r40;
	and.pred  	%p19, %p17, %p18;
	and.pred  	%p20, %p3, %p19;
	not.pred 	%p21, %p20;
	@%p21 bra 	$L__BB0_14;
	ld.shared.f32 	%f49, [%r21+-4];
	ld.shared.f32 	%f50, [%r20+4];
	fma.rn.f32 	%f82, %f49, %f50, %f82;
$L__BB0_14:
	setp.gt.s32 	%p22, %r19, -1;
	setp.lt.s32 	%p23, %r19, %r40;
	and.pred  	%p24, %p22, %p23;
	and.pred  	%p25, %p3, %p24;
	not.pred 	%p26, %p25;
	@%p26 bra 	$L__BB0_16;
	ld.shared.f32 	%f51, [%r21];
	ld.shared.f32 	%f52, [%r20+8];
	fma.rn.f32 	%f82, %f51, %f52, %f82;
$L__BB0_16:
	add.s32 	%r65, %r18, 3;
	setp.gt.s32 	%p27, %r65, -1;
	setp.lt.s32 	%p28, %r65, %r40;
	and.pred  	%p29, %p27, %p28;
	and.pred  	%p30, %p3, %p29;
	not.pred 	%p31, %p30;
	@%p31 bra 	$L__BB0_18;
	ld.shared.f32 	%f53, [%r21+4];
	ld.shared.f32 	%f54, [%r20+12];
	fma.rn.f32 	%f82, %f53, %f54, %f82;
$L__BB0_18:
	add.s32 	%r66, %r18, 4;
	setp.gt.s32 	%p32, %r66, -1;
	setp.lt.s32 	%p33, %r66, %r40;
	and.pred  	%p34, %p32, %p33;
	and.pred  	%p35, %p3, %p34;
	not.pred 	%p36, %p35;
	@%p36 bra 	$L__BB0_20;
	ld.shared.f32 	%f55, [%r21+8];
	ld.shared.f32 	%f56, [%r20+16];
	fma.rn.f32 	%f82, %f55, %f56, %f82;
$L__BB0_20:
	add.s32 	%r67, %r18, 5;
	setp.gt.s32 	%p37, %r67, -1;
	setp.lt.s32 	%p38, %r67, %r40;
	and.pred  	%p39, %p37, %p38;
	and.pred  	%p40, %p3, %p39;
	not.pred 	%p41, %p40;
	@%p41 bra 	$L__BB0_22;
	ld.shared.f32 	%f57, [%r21+12];
	ld.shared.f32 	%f58, [%r20+20];
	fma.rn.f32 	%f82, %f57, %f58, %f82;
$L__BB0_22:
	add.s32 	%r68, %r18, 6;
	setp.gt.s32 	%p42, %r68, -1;
	setp.lt.s32 	%p43, %r68, %r40;
	and.pred  	%p44, %p42, %p43;
	and.pred  	%p45, %p3, %p44;
	not.pred 	%p46, %p45;
	@%p46 bra 	$L__BB0_24;
	ld.shared.f32 	%f59, [%r21+16];
	ld.shared.f32 	%f60, [%r20+24];
	fma.rn.f32 	%f82, %f59, %f60, %f82;
$L__BB0_24:
	add.s32 	%r69, %r18, 7;
	setp.gt.s32 	%p47, %r69, -1;
	setp.lt.s32 	%p48, %r69, %r40;
	and.pred  	%p49, %p47, %p48;
	and.pred  	%p50, %p3, %p49;
	not.pred 	%p51, %p50;
	@%p51 bra 	$L__BB0_26;
	ld.shared.f32 	%f61, [%r21+20];
	ld.shared.f32 	%f62, [%r20+28];
	fma.rn.f32 	%f82, %f61, %f62, %f82;
$L__BB0_26:
	add.s32 	%r91, %r91, 8;
	setp.ne.s32 	%p52, %r91, %r11;
	mov.u32 	%r93, %r11;
	@%p52 bra 	$L__BB0_10;
$L__BB0_27:
	setp.eq.s32 	%p53, %r9, 0;
	@%p53 bra 	$L__BB0_48;
	add.s32 	%r70, %r9, -1;
	setp.lt.u32 	%p54, %r70, 3;
	@%p54 bra 	$L__BB0_38;
	add.s32 	%r24, %r8, %r93;
	add.s32 	%r25, %r4, %r93;
	setp.gt.s32 	%p55, %r24, -1;
	setp.lt.s32 	%p56, %r24, %r40;
	and.pred  	%p57, %p55, %p56;
	and.pred  	%p59, %p3, %p57;
	shl.b32 	%r71, %r93, 2;
	add.s32 	%r26, %r16, %r71;
	shl.b32 	%r72, %r25, 2;
	add.s32 	%r27, %r15, %r72;
	not.pred 	%p60, %p59;
	@%p60 bra 	$L__BB0_31;
	ld.shared.f32 	%f64, [%r27+-8];
	ld.shared.f32 	%f65, [%r26];
	fma.rn.f32 	%f82, %f64, %f65, %f82;
$L__BB0_31:
	add.s32 	%r73, %r24, 1;
	setp.gt.s32 	%p61, %r73, -1;
	setp.lt.s32 	%p62, %r73, %r40;
	and.pred  	%p63, %p61, %p62;
	and.pred  	%p64, %p3, %p63;
	not.pred 	%p65, %p64;
	@%p65 bra 	$L__BB0_33;
	ld.shared.f32 	%f66, [%r27+-4];
	ld.shared.f32 	%f67, [%r26+4];
	fma.rn.f32 	%f82, %f66, %f67, %f82;
$L__BB0_33:
	setp.gt.s32 	%p66, %r25, -1;
	setp.lt.s32 	%p67, %r25, %r40;
	and.pred  	%p68, %p66, %p67;
	and.pred  	%p69, %p3, %p68;
	not.pred 	%p70, %p69;
	@%p70 bra 	$L__BB0_35;
	ld.shared.f32 	%f68, [%r27];
	ld.shared.f32 	%f69, [%r26+8];
	fma.rn.f32 	%f82, %f68, %f69, %f82;
$L__BB0_35:
	add.s32 	%r74, %r24, 3;
	setp.gt.s32 	%p71, %r74, -1;
	setp.lt.s32 	%p72, %r74, %r40;
	and.pred  	%p73, %p71, %p72;
	and.pred  	%p74, %p3, %p73;
	not.pred 	%p75, %p74;
	@%p75 bra 	$L__BB0_37;
	ld.shared.f32 	%f70, [%r27+4];
	ld.shared.f32 	%f71, [%r26+12];
	fma.rn.f32 	%f82, %f70, %f71, %f82;
$L__BB0_37:
	add.s32 	%r93, %r93, 4;
$L__BB0_38:
	setp.eq.s32 	%p76, %r10, 0;
	@%p76 bra 	$L__BB0_48;
	setp.eq.s32 	%p77, %r10, 1;
	@%p77 bra 	$L__BB0_45;
	add.s32 	%r30, %r8, %r93;
	add.s32 	%r75, %r4, %r93;
	setp.gt.s32 	%p78, %r30, -1;
	setp.lt.s32 	%p79, %r30, %r40;
	and.pred  	%p80, %p78, %p79;
	and.pred  	%p82, %p3, %p80;
	shl.b32 	%r76, %r93, 2;
	add.s32 	%r31, %r16, %r76;
	shl.b32 	%r77, %r75, 2;
	add.s32 	%r32, %r15, %r77;
	not.pred 	%p83, %p82;
	@%p83 bra 	$L__BB0_42;
	ld.shared.f32 	%f73, [%r32+-8];
	ld.shared.f32 	%f74, [%r31];
	fma.rn.f32 	%f82, %f73, %f74, %f82;
$L__BB0_42:
	add.s32 	%r78, %r30, 1;
	setp.gt.s32 	%p84, %r78, -1;
	setp.lt.s32 	%p85, %r78, %r40;
	and.pred  	%p86, %p84, %p85;
	and.pred  	%p87, %p3, %p86;
	not.pred 	%p88, %p87;
	@%p88 bra 	$L__BB0_44;
	ld.shared.f32 	%f75, [%r32+-4];
	ld.shared.f32 	%f76, [%r31+4];
	fma.rn.f32 	%f82, %f75, %f76, %f82;
$L__BB0_44:
	add.s32 	%r93, %r93, 2;
$L__BB0_45:
	setp.eq.s32 	%p89, %r12, 0;
	@%p89 bra 	$L__BB0_48;
	add.s32 	%r79, %r8, %r93;
	setp.gt.s32 	%p90, %r79, -1;
	setp.lt.s32 	%p91, %r79, %r40;
	and.pred  	%p92, %p90, %p91;
	and.pred  	%p94, %p3, %p92;
	not.pred 	%p95, %p94;
	@%p95 bra 	$L__BB0_48;
	add.s32 	%r80, %r4, %r93;
	shl.b32 	%r81, %r80, 2;
	add.s32 	%r82, %r15, %r81;
	ld.shared.f32 	%f77, [%r82+-8];
	shl.b32 	%r83, %r93, 2;
	add.s32 	%r84, %r16, %r83;
	ld.shared.f32 	%f78, [%r84];
	fma.rn.f32 	%f82, %f77, %f78, %f82;
$L__BB0_48:
	add.s32 	%r90, %r90, 1;
	setp.ne.s32 	%p96, %r90, %r39;
	@%p96 bra 	$L__BB0_8;
$L__BB0_49:
	bar.sync 	0;
	add.s32 	%r89, %r89, 1;
	setp.ne.s32 	%p97, %r89, %r37;
	@%p97 bra 	$L__BB0_2;
$L__BB0_50:
	ld.param.u32 	%r88, [_Z11conv_kernelPfPKfS1_iiiii_param_4];
	ld.param.u64 	%rd13, [_Z11conv_kernelPfPKfS1_iiiii_param_0];
	cvta.to.global.u64 	%rd10, %rd13;
	mad.lo.s32 	%r85, %r88, %r1, %r2;
	mad.lo.s32 	%r86, %r85, %r40, %r3;
	mad.lo.s32 	%r87, %r86, %r40, %r4;
	mul.wide.s32 	%rd11, %r87, 4;
	add.s64 	%rd12, %rd10, %rd11;
	st.global.f32 	[%rd12], %f82;
	ret;

}


// ===== COMPILED SASS (sm_100) =====

	.target	sm_100

	.elftype	@"ET_EXEC"


//--------------------- .note.nv.tkinfo           --------------------------
	.section	.note.nv.tkinfo,"",@"SHT_NOTE"
	.sectionflags	@"SHF_NOTE_NV_TKINFO"
	.tkinfo
        /*0018*/ 	.word	0x00000002
        /*0030*/ 	.string	""
        /*0030*/ 	.string	"ptxas"
        /*0030*/ 	.string	"Cuda compilation tools, release 13.0, V13.0.88"
        /*0030*/ 	.string	"Build cuda_13.0.r13.0/compiler.36424714_0"
        /*0030*/ 	.string	"-arch sm_100 -m 64 "



//--------------------- .note.nv.cuinfo           --------------------------
	.section	.note.nv.cuinfo,"",@"SHT_NOTE"
	.sectionflags	@"SHF_NOTE_NV_CUINFO"
        /*0018*/ 	.short	0x0002
        /*001a*/ 	.short	0x0064
        /*001c*/ 	.short	0x0082
	.zero		2


//--------------------- .nv.info                  --------------------------
	.section	.nv.info,"",@"SHT_CUDA_INFO"
	.align	4


	//----- nvinfo : EIATTR_REGCOUNT
	.align		4
        /*0000*/ 	.byte	0x04, 0x2f
        /*0002*/ 	.short	(.L_1 - .L_0)
	.align		4
.L_0:
        /*0004*/ 	.word	index@(_Z11conv_kernelPfPKfS1_iiiii)
        /*0008*/ 	.word	0x00000019


	//----- nvinfo : EIATTR_FRAME_SIZE
	.align		4
.L_1:
        /*000c*/ 	.byte	0x04, 0x11
        /*000e*/ 	.short	(.L_3 - .L_2)
	.align		4
.L_2:
        /*0010*/ 	.word	index@(_Z11conv_kernelPfPKfS1_iiiii)
        /*0014*/ 	.word	0x00000000


	//----- nvinfo : EIATTR_MIN_STACK_SIZE
	.align		4
.L_3:
        /*0018*/ 	.byte	0x04, 0x12
        /*001a*/ 	.short	(.L_5 - .L_4)
	.align		4
.L_4:
        /*001c*/ 	.word	index@(_Z11conv_kernelPfPKfS1_iiiii)
        /*0020*/ 	.word	0x00000000
.L_5:


//--------------------- .nv.compat                --------------------------
	.section	.nv.compat,"",@"SHT_CUDA_COMPAT_INFO"
	.align	4
        /*0000*/ 	.byte	0x02, 0x09, 0x00, 0x00, 0x02, 0x02, 0x01, 0x00, 0x02, 0x05, 0x05, 0x00, 0x03, 0x07, 0x01, 0x01
        /*0010*/ 	.byte	0x02, 0x03, 0x00, 0x00, 0x02, 0x06, 0x01, 0x00, 0x04, 0x0b, 0x08, 0x00, 0x09, 0x00, 0x00, 0x00
        /*0020*/ 	.byte	0x00, 0x00, 0x00, 0x00


//--------------------- .nv.info._Z11conv_kernelPfPKfS1_iiiii --------------------------
	.section	.nv.info._Z11conv_kernelPfPKfS1_iiiii,"",@"SHT_CUDA_INFO"
	.sectionflags	@""
	.align	4


	//----- nvinfo : EIATTR_CUDA_API_VERSION
	.align		4
        /*0000*/ 	.byte	0x04, 0x37
        /*0002*/ 	.short	(.L_7 - .L_6)
.L_6:
        /*0004*/ 	.word	0x00000082


	//----- nvinfo : EIATTR_KPARAM_INFO
	.align		4
.L_7:
        /*0008*/ 	.byte	0x04, 0x17
        /*000a*/ 	.short	(.L_9 - .L_8)
.L_8:
        /*000c*/ 	.word	0x00000000
        /*0010*/ 	.short	0x0007
        /*0012*/ 	.short	0x0028
        /*0014*/ 	.byte	0x00, 0xf0, 0x11, 0x00


	//----- nvinfo : EIATTR_KPARAM_INFO
	.align		4
.L_9:
        /*0018*/ 	.byte	0x04, 0x17
        /*001a*/ 	.short	(.L_11 - .L_10)
.L_10:
        /*001c*/ 	.word	0x00000000
        /*0020*/ 	.short	0x0006
        /*0022*/ 	.short	0x0024
        /*0024*/ 	.byte	0x00, 0xf0, 0x11, 0x00


	//----- nvinfo : EIATTR_KPARAM_INFO
	.align		4
.L_11:
        /*0028*/ 	.byte	0x04, 0x17
        /*002a*/ 	.short	(.L_13 - .L_12)
.L_12:
        /*002c*/ 	.word	0x00000000
        /*0030*/ 	.short	0x0005
        /*0032*/ 	.short	0x0020
        /*0034*/ 	.byte	0x00, 0xf0, 0x11, 0x00


	//----- nvinfo : EIATTR_KPARAM_INFO
	.align		4
.L_13:
        /*0038*/ 	.byte	0x04, 0x17
        /*003a*/ 	.short	(.L_15 - .L_14)
.L_14:
        /*003c*/ 	.word	0x00000000
        /*0040*/ 	.short	0x0004
        /*0042*/ 	.short	0x001c
        /*0044*/ 	.byte	0x00, 0xf0, 0x11, 0x00


	//----- nvinfo : EIATTR_KPARAM_INFO
	.align		4
.L_15:
        /*0048*/ 	.byte	0x04, 0x17
        /*004a*/ 	.short	(.L_17 - .L_16)
.L_16:
        /*004c*/ 	.word	0x00000000
        /*0050*/ 	.short	0x0003
        /*0052*/ 	.short	0x0018
        /*0054*/ 	.byte	0x00, 0xf0, 0x11, 0x00


	//----- nvinfo : EIATTR_KPARAM_INFO
	.align		4
.L_17:
        /*0058*/ 	.byte	0x04, 0x17
        /*005a*/ 	.short	(.L_19 - .L_18)
.L_18:
        /*005c*/ 	.word	0x00000000
        /*0060*/ 	.short	0x0002
        /*0062*/ 	.short	0x0010
        /*0064*/ 	.byte	0x00, 0xf5, 0x21, 0x00


	//----- nvinfo : EIATTR_KPARAM_INFO
	.align		4
.L_19:
        /*0068*/ 	.byte	0x04, 0x17
        /*006a*/ 	.short	(.L_21 - .L_20)
.L_20:
        /*006c*/ 	.word	0x00000000
        /*0070*/ 	.short	0x0001
        /*0072*/ 	.short	0x0008
        /*0074*/ 	.byte	0x00, 0xf5, 0x21, 0x00


	//----- nvinfo : EIATTR_KPARAM_INFO
	.align		4
.L_21:
        /*0078*/ 	.byte	0x04, 0x17
        /*007a*/ 	.short	(.L_23 - .L_22)
.L_22:
        /*007c*/ 	.word	0x00000000
        /*0080*/ 	.short	0x0000
        /*0082*/ 	.short	0x0000
        /*0084*/ 	.byte	0x00, 0xf5, 0x21, 0x00


	//----- nvinfo : EIATTR_SPARSE_MMA_MASK
	.align		4
.L_23:
        /*0088*/ 	.byte	0x03, 0x50
        /*008a*/ 	.short	0x0000


	//----- nvinfo : EIATTR_MAXREG_COUNT
	.align		4
        /*008c*/ 	.byte	0x03, 0x1b
        /*008e*/ 	.short	0x00ff


	//----- nvinfo : EIATTR_NUM_BARRIERS
	.align		4
        /*0090*/ 	.byte	0x02, 0x4c
        /*0092*/ 	.byte	0x01
	.zero		1


	//----- nvinfo : EIATTR_MERCURY_ISA_VERSION
	.align		4
        /*0094*/ 	.byte	0x03, 0x5f
        /*0096*/ 	.short	0x0101


	//----- nvinfo : EIATTR_VRC_CTA_INIT_COUNT
	.align		4
        /*0098*/ 	.byte	0x02, 0x4a
	.zero		1
	.zero		1


	//----- nvinfo : EIATTR_EXIT_INSTR_OFFSETS
	.align		4
        /*009c*/ 	.byte	0x04, 0x1c
        /*009e*/ 	.short	(.L_25 - .L_24)


	//   ....[0]....
.L_24:
        /*00a0*/ 	.word	0x00000da0


	//----- nvinfo : EIATTR_CBANK_PARAM_SIZE
	.align		4
.L_25:
        /*00a4*/ 	.byte	0x03, 0x19
        /*00a6*/ 	.short	0x002c


	//----- nvinfo : EIATTR_PARAM_CBANK
	.align		4
        /*00a8*/ 	.byte	0x04, 0x0a
        /*00aa*/ 	.short	(.L_27 - .L_26)
	.align		4
.L_26:
        /*00ac*/ 	.word	index@(.nv.constant0._Z11conv_kernelPfPKfS1_iiiii)
        /*00b0*/ 	.short	0x0380
        /*00b2*/ 	.short	0x002c


	//----- nvinfo : EIATTR_SW_WAR
	.align		4
.L_27:
        /*00b4*/ 	.byte	0x04, 0x36
        /*00b6*/ 	.short	(.L_29 - .L_28)
.L_28:
        /*00b8*/ 	.word	0x00000008
.L_29:


//--------------------- .nv.callgraph             --------------------------
	.section	.nv.callgraph,"",@"SHT_CUDA_CALLGRAPH"
	.align	4
	.sectionentsize	8
	.align		4
        /*0000*/ 	.word	0x00000000
	.align		4
        /*0004*/ 	.word	0xffffffff
	.align		4
        /*0008*/ 	.word	0x00000000
	.align		4
        /*000c*/ 	.word	0xfffffffe
	.align		4
        /*0010*/ 	.word	0x00000000
	.align		4
        /*0014*/ 	.word	0xfffffffd
	.align		4
        /*0018*/ 	.word	0x00000000
	.align		4
        /*001c*/ 	.word	0xfffffffc


//--------------------- .text._Z11conv_kernelPfPKfS1_iiiii --------------------------
	.section	.text._Z11conv_kernelPfPKfS1_iiiii,"ax",@progbits
	.align	128
        .global         _Z11conv_kernelPfPKfS1_iiiii
        .type           _Z11conv_kernelPfPKfS1_iiiii,@function
        .size           _Z11conv_kernelPfPKfS1_iiiii,(.L_x_10 - _Z11conv_kernelPfPKfS1_iiiii)
        .other          _Z11conv_kernelPfPKfS1_iiiii,@"STO_CUDA_ENTRY STV_DEFAULT"
_Z11conv_kernelPfPKfS1_iiiii:
.text._Z11conv_kernelPfPKfS1_iiiii:
[----:B------:R-:W-:Y:S01]  /*0000*/  LDC R1, c[0x0][0x37c] ;  /* 0x0000df00ff017b82 */ /* 0x000fe20000000800 */
[----:B------:R-:W0:Y:S01]  /*0010*/  LDCU UR4, c[0x0][0x398] ;  /* 0x00007300ff0477ac */ /* 0x000e220008000800 */
[----:B------:R-:W1:Y:S06]  /*0020*/  S2R R2, SR_CTAID.X ;  /* 0x0000000000027919 */ /* 0x000e6c0000002500 */
[----:B------:R-:W2:Y:S01]  /*0030*/  S2UR UR10, SR_CTAID.Y ;  /* 0x00000000000a79c3 */ /* 0x000ea20000002600 */
[----:B------:R-:W-:Y:S01]  /*0040*/  IMAD.MOV.U32 R0, RZ, RZ, RZ ;  /* 0x000000ffff007224 */ /* 0x000fe200078e00ff */
[----:B------:R-:W3:Y:S01]  /*0050*/  LDCU.64 UR8, c[0x0][0x358] ;  /* 0x00006b00ff0877ac */ /* 0x000ee20008000a00 */
[----:B------:R-:W4:Y:S01]  /*0060*/  S2R R3, SR_TID.X ;  /* 0x0000000000037919 */ /* 0x000f220000002100 */
[----:B------:R-:W1:Y:S01]  /*0070*/  S2R R4, SR_TID.Y ;  /* 0x0000000000047919 */ /* 0x000e620000002200 */
[----:B0-----:R-:W-:-:S09]  /*0080*/  UISETP.GE.AND UP0, UPT, UR4, 0x1, UPT ;  /* 0x000000010400788c */ /* 0x001fd2000bf06270 */
[----:B---3--:R-:W-:Y:S05]  /*0090*/  BRA.U !UP0, `(.L_x_0) ;  /* 0x0000000d08207547 */ /* 0x008fea000b800000 */
[----:B------:R-:W0:Y:S01]  /*00a0*/  LDCU.64 UR4, c[0x0][0x3a0] ;  /* 0x00007400ff0477ac */ /* 0x000e220008000a00 */
[----:B-1--4-:R-:W-:Y:S01]  /*00b0*/  VIMNMX R0, PT, PT, R3, R4, !PT ;  /* 0x0000000403007248 */ /* 0x012fe20007fe0100 */
[----:B------:R-:W-:Y:S02]  /*00c0*/  VIADD R5, R4, 0xfffffffe ;  /* 0xfffffffe04057836 */ /* 0x000fe40000000000 */
[----:B------:R-:W-:Y:S01]  /*00d0*/  IMAD.MOV.U32 R6, RZ, RZ, RZ ;  /* 0x000000ffff067224 */ /* 0x000fe200078e00ff */
[C---:B0-----:R-:W-:Y:S01]  /*00e0*/  ISETP.GE.AND P4, PT, R0.reuse, UR4, PT ;  /* 0x0000000400007c0c */ /* 0x041fe2000bf86270 */
[----:B------:R-:W-:Y:S01]  /*00f0*/  ULOP3.LUT UR6, UR4, 0x7, URZ, 0xc0, !UPT ;  /* 0x0000000704067892 */ /* 0x000fe2000f8ec0ff */
[----:B------:R-:W-:Y:S01]  /*0100*/  ISETP.GE.AND P5, PT, R0, UR5, PT ;  /* 0x0000000500007c0c */ /* 0x000fe2000bfa6270 */
[----:B------:R-:W-:Y:S01]  /*0110*/  IMAD.MOV.U32 R0, RZ, RZ, RZ ;  /* 0x000000ffff007224 */ /* 0x000fe200078e00ff */
[----:B------:R-:W-:Y:S02]  /*0120*/  ULOP3.LUT UR7, UR4, 0x3, URZ, 0xc0, !UPT ;  /* 0x0000000304077892 */ /* 0x000fe4000f8ec0ff */
[----:B------:R-:W-:-:S12]  /*0130*/  ULOP3.LUT UR4, UR4, 0x7ffffff8, URZ, 0xc0, !UPT ;  /* 0x7ffffff804047892 */ /* 0x000fd8000f8ec0ff */
.L_x_8:
[----:B------:R-:W2:Y:S01]  /*0140*/  @!P4 LDC R7, c[0x0][0x398] ;  /* 0x0000e600ff07cb82 */ /* 0x000ea20000000800 */
[----:B0-----:R-:W0:Y:S07]  /*0150*/  LDCU UR5, c[0x0][0x3a0] ;  /* 0x00007400ff0577ac */ /* 0x001e2e0008000800 */
[----:B------:R-:W1:Y:S01]  /*0160*/  @!P4 LDC.64 R10, c[0x0][0x390] ;  /* 0x0000e400ff0acb82 */ /* 0x000e620000000a00 */
[----:B--2---:R-:W-:-:S04]  /*0170*/  @!P4 IMAD R8, R7, UR10, R6 ;  /* 0x0000000a0708cc24 */ /* 0x004fc8000f8e0206 */
[----:B0-----:R-:W-:Y:S01]  /*0180*/  @!P4 IMAD R7, R8, UR5, R3 ;  /* 0x000000050807cc24 */ /* 0x001fe2000f8e0203 */
[----:B------:R-:W0:Y:S01]  /*0190*/  S2R R17, SR_CgaCtaId ;  /* 0x0000000000117919 */ /* 0x000e220000008800 */
[----:B------:R-:W-:Y:S01]  /*01a0*/  MOV R16, 0x400 ;  /* 0x0000040000107802 */ /* 0x000fe20000000f00 */
[--C-:B------:R-:W-:Y:S01]  /*01b0*/  @!P5 IMAD R14, R2, 0x30cf, R4.reuse ;  /* 0x000030cf020ed824 */ /* 0x100fe200078e0204 */
[----:B------:R-:W2:Y:S01]  /*01c0*/  @!P5 LDC.64 R8, c[0x0][0x388] ;  /* 0x0000e200ff08db82 */ /* 0x000ea20000000a00 */
[----:B------:R-:W-:-:S04]  /*01d0*/  @!P4 IMAD R7, R7, UR5, R4 ;  /* 0x000000050707cc24 */ /* 0x000fc8000f8e0204 */
[----:B-1----:R-:W-:-:S06]  /*01e0*/  @!P4 IMAD.WIDE R10, R7, 0x4, R10 ;  /* 0x00000004070ac825 */ /* 0x002fcc00078e020a */
[----:B------:R-:W3:Y:S01]  /*01f0*/  @!P4 LDG.E R10, desc[UR8][R10.64] ;  /* 0x000000080a0ac981 */ /* 0x000ee2000c1e1900 */
[----:B------:R-:W-:Y:S01]  /*0200*/  @!P4 IADD3 R7, PT, PT, R16, 0xc4, RZ ;  /* 0x000000c41007c810 */ /* 0x000fe20007ffe0ff */
[----:B------:R-:W-:-:S04]  /*0210*/  @!P5 IMAD R13, R3, 0x7, R14 ;  /* 0x00000007030dd824 */ /* 0x000fc800078e020e */
[----:B------:R-:W-:-:S04]  /*0220*/  @!P5 IMAD R15, R6, 0x31, R13 ;  /* 0x00000031060fd824 */ /* 0x000fc800078e020d */
[----:B--2---:R-:W-:Y:S01]  /*0230*/  @!P5 IMAD.WIDE.U32 R8, R15, 0x4, R8 ;  /* 0x000000040f08d825 */ /* 0x004fe200078e0008 */
[----:B0-----:R-:W-:-:S05]  /*0240*/  @!P4 LEA R12, R17, R7, 0x18 ;  /* 0x00000007110cc211 */ /* 0x001fca00078ec0ff */
[----:B------:R-:W-:-:S04]  /*0250*/  @!P4 IMAD R7, R3, 0x14, R12 ;  /* 0x000000140307c824 */ /* 0x000fc800078e020c */
[----:B------:R-:W-:-:S05]  /*0260*/  @!P4 IMAD R13, R4, 0x4, R7 ;  /* 0x00000004040dc824 */ /* 0x000fca00078e0207 */
[----:B---3--:R0:W-:Y:S01]  /*0270*/  @!P4 STS [R13], R10 ;  /* 0x0000000a0d00c388 */ /* 0x0081e20000000800 */
[----:B------:R-:W-:Y:S06]  /*0280*/  BAR.SYNC.DEFER_BLOCKING 0x0 ;  /* 0x0000000000007b1d */ /* 0x000fec0000010000 */
[----:B------:R-:W2:Y:S01]  /*0290*/  @!P5 LDG.E R8, desc[UR8][R8.64] ;  /* 0x000000080808d981 */ /* 0x000ea2000c1e1900 */
[----:B------:R-:W-:Y:S01]  /*02a0*/  LEA R16, R17, R16, 0x18 ;  /* 0x0000001011107211 */ /* 0x000fe200078ec0ff */
[----:B------:R-:W-:-:S04]  /*02b0*/  UISETP.GE.AND UP0, UPT, UR5, 0x1, UPT ;  /* 0x000000010500788c */ /* 0x000fc8000bf06270 */
[----:B------:R-:W-:-:S04]  /*02c0*/  IMAD R7, R3, 0x1c, R16 ;  /* 0x0000001c03077824 */ /* 0x000fc800078e0210 */
[----:B------:R-:W-:-:S05]  /*02d0*/  @!P5 IMAD R11, R4, 0x4, R7 ;  /* 0x00000004040bd824 */ /* 0x000fca00078e0207 */
[----:B--2---:R0:W-:Y:S01]  /*02e0*/  @!P5 STS [R11], R8 ;  /* 0x000000080b00d388 */ /* 0x0041e20000000800 */
[----:B------:R-:W-:Y:S06]  /*02f0*/  BAR.SYNC.DEFER_BLOCKING 0x0 ;  /* 0x0000000000007b1d */ /* 0x000fec0000010000 */
[----:B------:R-:W-:Y:S05]  /*0300*/  BRA.U !UP0, `(.L_x_1) ;  /* 0x0000000908707547 */ /* 0x000fea000b800000 */
[----:B0-----:R-:W-:-:S07]  /*0310*/  IMAD.MOV.U32 R8, RZ, RZ, RZ ;  /* 0x000000ffff087224 */ /* 0x001fce00078e00ff */
.L_x_7:
[----:B------:R-:W0:Y:S01]  /*0320*/  S2R R10, SR_CgaCtaId ;  /* 0x00000000000a7919 */ /* 0x000e220000008800 */
[----:B------:R-:W1:Y:S01]  /*0330*/  LDCU.64 UR12, c[0x0][0x3a0] ;  /* 0x00007400ff0c77ac */ /* 0x000e620008000a00 */
[----:B------:R-:W-:Y:S01]  /*0340*/  MOV R9, 0x400 ;  /* 0x0000040000097802 */ /* 0x000fe20000000f00 */
[----:B------:R-:W-:-:S03]  /*0350*/  VIADD R11, R3, 0xfffffffe ;  /* 0xfffffffe030b7836 */ /* 0x000fc60000000000 */
[----:B------:R-:W-:Y:S01]  /*0360*/  IADD3 R9, PT, PT, R9, 0xc4, RZ ;  /* 0x000000c409097810 */ /* 0x000fe20007ffe0ff */
[----:B------:R-:W-:Y:S01]  /*0370*/  IMAD.IADD R11, R11, 0x1, R8 ;  /* 0x000000010b0b7824 */ /* 0x000fe200078e0208 */
[----:B-1----:R-:W-:-:S04]  /*0380*/  UISETP.GE.U32.AND UP0, UPT, UR12, 0x8, UPT ;  /* 0x000000080c00788c */ /* 0x002fc8000bf06070 */
[----:B------:R-:W-:-:S04]  /*0390*/  ISETP.GE.AND P0, PT, R11, UR13, PT ;  /* 0x0000000d0b007c0c */ /* 0x000fc8000bf06270 */
[----:B------:R-:W-:Y:S02]  /*03a0*/  ISETP.GT.AND P0, PT, R11, -0x1, !P0 ;  /* 0xffffffff0b00780c */ /* 0x000fe40004704270 */
[----:B0-----:R-:W-:Y:S01]  /*03b0*/  LEA R13, R10, R9, 0x18 ;  /* 0x000000090a0d7211 */ /* 0x001fe200078ec0ff */
[----:B------:R-:W-:-:S04]  /*03c0*/  IMAD R9, R8, 0x1c, R7 ;  /* 0x0000001c08097824 */ /* 0x000fc800078e0207 */
[C---:B------:R-:W-:Y:S02]  /*03d0*/  IMAD R10, R8.reuse, 0x14, R13 ;  /* 0x00000014080a7824 */ /* 0x040fe400078e020d */
[----:B------:R-:W-:Y:S02]  /*03e0*/  VIADD R8, R8, 0x1 ;  /* 0x0000000108087836 */ /* 0x000fe40000000000 */
[----:B------:R-:W-:Y:S02]  /*03f0*/  IMAD.MOV.U32 R13, RZ, RZ, RZ ;  /* 0x000000ffff0d7224 */ /* 0x000fe400078e00ff */
[----:B------:R-:W-:Y:S01]  /*0400*/  VIADD R11, R9, 0xffffffc8 ;  /* 0xffffffc8090b7836 */ /* 0x000fe20000000000 */
[----:B------:R-:W-:Y:S01]  /*0410*/  ISETP.NE.AND P6, PT, R8, UR12, PT ;  /* 0x0000000c08007c0c */ /* 0x000fe2000bfc5270 */
[----:B------:R-:W-:-:S12]  /*0420*/  BRA.U !UP0, `(.L_x_2) ;  /* 0x0000000508087547 */ /* 0x000fd8000b800000 */
[----:B------:R-:W-:Y:S01]  /*0430*/  HFMA2 R13, -RZ, RZ, 0, 0 ;  /* 0x00000000ff0d7431 */ /* 0x000fe200000001ff */
[----:B------:R-:W0:Y:S01]  /*0440*/  LDCU UR5, c[0x0][0x3a4] ;  /* 0x00007480ff0577ac */ /* 0x000e220008000800 */
[----:B------:R-:W-:-:S05]  /*0450*/  NOP ;  /* 0x0000000000007918 */ /* 0x000fca0000000000 */
.L_x_3:
[--C-:B------:R-:W-:Y:S01]  /*0460*/  IMAD.IADD R15, R5, 0x1, R13.reuse ;  /* 0x00000001050f7824 */ /* 0x100fe200078e020d */
[----:B0-----:R-:W-:Y:S01]  /*0470*/  UMOV UR13, UR5 ;  /* 0x00000005000d7c82 */ /* 0x001fe20008000000 */
[----:B------:R-:W-:Y:S02]  /*0480*/  IMAD.IADD R22, R4, 0x1, R13 ;  /* 0x0000000104167824 */ /* 0x000fe400078e020d */
[C---:B------:R-:W-:Y:S01]  /*0490*/  VIADD R12, R15.reuse, 0x1 ;  /* 0x000000010f0c7836 */ /* 0x040fe20000000000 */
[C---:B------:R-:W-:Y:S01]  /*04a0*/  ISETP.GE.AND P1, PT, R15.reuse, UR13, PT ;  /* 0x0000000d0f007c0c */ /* 0x040fe2000bf26270 */
[C---:B------:R-:W-:Y:S01]  /*04b0*/  IMAD R14, R22.reuse, 0x4, R11 ;  /* 0x00000004160e7824 */ /* 0x040fe200078e020b */
[----:B------:R-:W-:Y:S01]  /*04c0*/  ISETP.GE.AND P2, PT, R22, UR13, PT ;  /* 0x0000000d16007c0c */ /* 0x000fe2000bf46270 */
[C---:B------:R-:W-:Y:S01]  /*04d0*/  VIADD R20, R15.reuse, 0x3 ;  /* 0x000000030f147836 */ /* 0x040fe20000000000 */
[----:B------:R-:W-:Y:S02]  /*04e0*/  ISETP.GT.AND P1, PT, R15, -0x1, !P1 ;  /* 0xffffffff0f00780c */ /* 0x000fe40004f24270 */
[----:B------:R-:W-:-:S02]  /*04f0*/  ISETP.GE.AND P3, PT, R12, UR13, PT ;  /* 0x0000000d0c007c0c */ /* 0x000fc4000bf66270 */
[----:B------:R-:W-:Y:S02]  /*0500*/  PLOP3.LUT P1, PT, P0, P1, PT, 0x80, 0x8 ;  /* 0x000000000008781c */ /* 0x000fe40000723070 */
[----:B------:R-:W-:Y:S02]  /*0510*/  ISETP.GT.AND P3, PT, R12, -0x1, !P3 ;  /* 0xffffffff0c00780c */ /* 0x000fe40005f64270 */
[C---:B------:R-:W-:Y:S01]  /*0520*/  LEA R12, R13.reuse, R10, 0x2 ;  /* 0x0000000a0d0c7211 */ /* 0x040fe200078e10ff */
[----:B------:R-:W-:Y:S01]  /*0530*/  VIADD R13, R13, 0x8 ;  /* 0x000000080d0d7836 */ /* 0x000fe20000000000 */
[----:B------:R-:W-:Y:S02]  /*0540*/  PLOP3.LUT P3, PT, P0, P3, PT, 0x80, 0x8 ;  /* 0x000000000008781c */ /* 0x000fe40000767070 */
[----:B------:R-:W-:-:S04]  /*0550*/  ISETP.GT.AND P2, PT, R22, -0x1, !P2 ;  /* 0xffffffff1600780c */ /* 0x000fc80005744270 */
[----:B------:R-:W-:Y:S01]  /*0560*/  PLOP3.LUT P2, PT, P0, P2, PT, 0x80, 0x8 ;  /* 0x000000000008781c */ /* 0x000fe20000745070 */
[----:B------:R-:W-:Y:S04]  /*0570*/  @P1 LDS R17, [R14+-0x8] ;  /* 0xfffff8000e111984 */ /* 0x000fe80000000800 */
[----:B------:R-:W0:Y:S04]  /*0580*/  @P1 LDS R16, [R12] ;  /* 0x000000000c101984 */ /* 0x000e280000000800 */
[----:B------:R-:W-:Y:S04]  /*0590*/  @P3 LDS R19, [R14+-0x4] ;  /* 0xfffffc000e133984 */ /* 0x000fe80000000800 */
[----:B------:R-:W1:Y:S01]  /*05a0*/  @P3 LDS R18, [R12+0x4] ;  /* 0x000004000c123984 */ /* 0x000e620000000800 */
[----:B0-----:R-:W-:Y:S01]  /*05b0*/  @P1 FFMA R0, R17, R16, R0 ;  /* 0x0000001011001223 */ /* 0x001fe20000000000 */
[----:B------:R-:W-:Y:S01]  /*05c0*/  VIADD R16, R15, 0x4 ;  /* 0x000000040f107836 */ /* 0x000fe20000000000 */
[C---:B------:R-:W-:Y:S01]  /*05d0*/  ISETP.GE.AND P1, PT, R20.reuse, UR13, PT ;  /* 0x0000000d14007c0c */ /* 0x040fe2000bf26270 */
[----:B------:R-:W-:Y:S03]  /*05e0*/  @P2 LDS R17, [R14] ;  /* 0x000000000e112984 */ /* 0x000fe60000000800 */
[----:B------:R-:W-:Y:S01]  /*05f0*/  ISETP.GT.AND P1, PT, R20, -0x1, !P1 ;  /* 0xffffffff1400780c */ /* 0x000fe20004f24270 */
[----:B-1----:R-:W-:Y:S01]  /*0600*/  @P3 FFMA R0, R19, R18, R0 ;  /* 0x0000001213003223 */ /* 0x002fe20000000000 */
[----:B------:R-:W-:-:S02]  /*0610*/  ISETP.GE.AND P3, PT, R16, UR13, PT ;  /* 0x0000000d10007c0c */ /* 0x000fc4000bf66270 */
[----:B------:R-:W-:Y:S02]  /*0620*/  PLOP3.LUT P1, PT, P0, P1, PT, 0x80, 0x8 ;  /* 0x000000000008781c */ /* 0x000fe40000723070 */
[----:B------:R-:W-:Y:S02]  /*0630*/  ISETP.GT.AND P3, PT, R16, -0x1, !P3 ;  /* 0xffffffff1000780c */ /* 0x000fe40005f64270 */
[----:B------:R-:W0:Y:S02]  /*0640*/  @P2 LDS R16, [R12+0x8] ;  /* 0x000008000c102984 */ /* 0x000e240000000800 */
[----:B------:R-:W-:-:S07]  /*0650*/  PLOP3.LUT P3, PT, P0, P3, PT, 0x80, 0x8 ;  /* 0x000000000008781c */ /* 0x000fce0000767070 */
[----:B------:R-:W-:Y:S04]  /*0660*/  @P1 LDS R19, [R14+0x4] ;  /* 0x000004000e131984 */ /* 0x000fe80000000800 */
[----:B------:R-:W1:Y:S04]  /*0670*/  @P1 LDS R18, [R12+0xc] ;  /* 0x00000c000c121984 */ /* 0x000e680000000800 */
[----:B------:R-:W-:Y:S04]  /*0680*/  @P3 LDS R21, [R14+0x8] ;  /* 0x000008000e153984 */ /* 0x000fe80000000800 */
[----:B------:R-:W2:Y:S01]  /*0690*/  @P3 LDS R20, [R12+0x10] ;  /* 0x000010000c143984 */ /* 0x000ea20000000800 */
[----:B0-----:R-:W-:Y:S01]  /*06a0*/  @P2 FFMA R0, R17, R16, R0 ;  /* 0x0000001011002223 */ /* 0x001fe20000000000 */
[C---:B------:R-:W-:Y:S01]  /*06b0*/  IADD3 R16, PT, PT, R15.reuse, 0x5, RZ ;  /* 0x000000050f107810 */ /* 0x040fe20007ffe0ff */
[----:B------:R-:W-:-:S02]  /*06c0*/  VIADD R17, R15, 0x6 ;  /* 0x000000060f117836 */ /* 0x000fc40000000000 */
[----:B------:R-:W-:Y:S01]  /*06d0*/  VIADD R15, R15, 0x7 ;  /* 0x000000070f0f7836 */ /* 0x000fe20000000000 */
[----:B------:R-:W-:-:S04]  /*06e0*/  ISETP.GE.AND P2, PT, R16, UR13, PT ;  /* 0x0000000d10007c0c */ /* 0x000fc8000bf46270 */
[----:B------:R-:W-:-:S04]  /*06f0*/  ISETP.GT.AND P2, PT, R16, -0x1, !P2 ;  /* 0xffffffff1000780c */ /* 0x000fc80005744270 */
[----:B------:R-:W-:Y:S01]  /*0700*/  PLOP3.LUT P2, PT, P0, P2, PT, 0x80, 0x8 ;  /* 0x000000000008781c */ /* 0x000fe20000745070 */
[----:B-1----:R-:W-:Y:S01]  /*0710*/  @P1 FFMA R0, R19, R18, R0 ;  /* 0x0000001213001223 */ /* 0x002fe20000000000 */
[----:B------:R-:W-:-:S04]  /*0720*/  ISETP.GE.AND P1, PT, R17, UR13, PT ;  /* 0x0000000d11007c0c */ /* 0x000fc8000bf26270 */
[----:B------:R-:W-:Y:S01]  /*0730*/  ISETP.GT.AND P1, PT, R17, -0x1, !P1 ;  /* 0xffffffff1100780c */ /* 0x000fe20004f24270 */
[----:B--2---:R-:W-:Y:S01]  /*0740*/  @P3 FFMA R0, R21, R20, R0 ;  /* 0x0000001415003223 */ /* 0x004fe20000000000 */
[C---:B------:R-:W-:Y:S02]  /*0750*/  ISETP.GE.AND P3, PT, R15.reuse, UR13, PT ;  /* 0x0000000d0f007c0c */ /* 0x040fe4000bf66270 */
[----:B------:R-:W-:Y:S02]  /*0760*/  PLOP3.LUT P1, PT, P0, P1, PT, 0x80, 0x8 ;  /* 0x000000000008781c */ /* 0x000fe40000723070 */
[----:B------:R-:W-:Y:S01]  /*0770*/  ISETP.GT.AND P3, PT, R15, -0x1, !P3 ;  /* 0xffffffff0f00780c */ /* 0x000fe20005f64270 */
[----:B------:R-:W-:Y:S03]  /*0780*/  @P2 LDS R16, [R12+0x14] ;  /* 0x000014000c102984 */ /* 0x000fe60000000800 */
[----:B------:R-:W-:Y:S01]  /*0790*/  PLOP3.LUT P3, PT, P0, P3, PT, 0x80, 0x8 ;  /* 0x000000000008781c */ /* 0x000fe20000767070 */
[----:B------:R-:W0:Y:S06]  /*07a0*/  @P2 LDS R15, [R14+0xc] ;  /* 0x00000c000e0f2984 */ /* 0x000e2c0000000800 */
[----:B------:R-:W-:Y:S04]  /*07b0*/  @P1 LDS R17, [R14+0x10] ;  /* 0x000010000e111984 */ /* 0x000fe80000000800 */
[----:B------:R-:W1:Y:S04]  /*07c0*/  @P1 LDS R18, [R12+0x18] ;  /* 0x000018000c121984 */ /* 0x000e680000000800 */
[----:B------:R-:W-:Y:S04]  /*07d0*/  @P3 LDS R19, [R14+0x14] ;  /* 0x000014000e133984 */ /* 0x000fe80000000800 */
[----:B------:R-:W2:Y:S01]  /*07e0*/  @P3 LDS R20, [R12+0x1c] ;  /* 0x00001c000c143984 */ /* 0x000ea20000000800 */
[----:B0-----:R-:W-:Y:S01]  /*07f0*/  @P2 FFMA R0, R15, R16, R0 ;  /* 0x000000100f002223 */ /* 0x001fe20000000000 */
[----:B------:R-:W-:-:S03]  /*0800*/  ISETP.NE.AND P2, PT, R13, UR4, PT ;  /* 0x000000040d007c0c */ /* 0x000fc6000bf45270 */
[----:B-1----:R-:W-:-:S04]  /*0810*/  @P1 FFMA R0, R17, R18, R0 ;  /* 0x0000001211001223 */ /* 0x002fc80000000000 */
[----:B--2---:R-:W-:-:S06]  /*0820*/  @P3 FFMA R0, R19, R20, R0 ;  /* 0x0000001413003223 */ /* 0x004fcc0000000000 */
[----:B------:R-:W-:Y:S05]  /*0830*/  @P2 BRA `(.L_x_3) ;  /* 0xfffffffc00082947 */ /* 0x000fea000383ffff */
[----:B------:R-:W-:-:S07]  /*0840*/  MOV R13, UR4 ;  /* 0x00000004000d7c02 */ /* 0x000fce0008000f00 */
.L_x_2:
[----:B------:R-:W-:-:S09]  /*0850*/  UISETP.NE.AND UP0, UPT, UR6, URZ, UPT ;  /* 0x000000ff0600728c */ /* 0x000fd2000bf05270 */
[----:B------:R-:W-:Y:S05]  /*0860*/  BRA.U !UP0, `(.L_x_4) ;  /* 0x0000000508147547 */ /* 0x000fea000b800000 */
[----:B------:R-:W-:Y:S02]  /*0870*/  UIADD3 UR5, UPT, UPT, UR6, -0x1, URZ ;  /* 0xffffffff06057890 */ /* 0x000fe4000fffe0ff */
[----:B------:R-:W-:Y:S02]  /*0880*/  UISETP.NE.AND UP1, UPT, UR7, URZ, UPT ;  /* 0x000000ff0700728c */ /* 0x000fe4000bf25270 */
[----:B------:R-:W-:-:S09]  /*0890*/  UISETP.GE.U32.AND UP0, UPT, UR5, 0x3, UPT ;  /* 0x000000030500788c */ /* 0x000fd2000bf06070 */
[----:B------:R-:W-:Y:S05]  /*08a0*/  BRA.U !UP0, `(.L_x_5) ;  /* 0x00000001087c7547 */ /* 0x000fea000b800000 */
[----:B------:R-:W-:Y:S01]  /*08b0*/  IMAD.IADD R16, R5, 0x1, R13 ;  /* 0x0000000105107824 */ /* 0x000fe200078e020d */
[C---:B------:R-:W-:Y:S01]  /*08c0*/  LEA R20, R13.reuse, R10, 0x2 ;  /* 0x0000000a0d147211 */ /* 0x040fe200078e10ff */
[C---:B------:R-:W-:Y:S02]  /*08d0*/  IMAD.IADD R18, R13.reuse, 0x1, R4 ;  /* 0x000000010d127824 */ /* 0x040fe400078e0204 */
[C---:B------:R-:W-:Y:S01]  /*08e0*/  VIADD R14, R16.reuse, 0x1 ;  /* 0x00000001100e7836 */ /* 0x040fe20000000000 */
[----:B------:R-:W-:Y:S01]  /*08f0*/  ISETP.GE.AND P2, PT, R16, UR13, PT ;  /* 0x0000000d10007c0c */ /* 0x000fe2000bf46270 */
[C---:B------:R-:W-:Y:S01]  /*0900*/  IMAD R21, R18.reuse, 0x4, R11 ;  /* 0x0000000412157824 */ /* 0x040fe200078e020b */
[----:B------:R-:W-:Y:S01]  /*0910*/  ISETP.GE.AND P1, PT, R18, UR13, PT ;  /* 0x0000000d12007c0c */ /* 0x000fe2000bf26270 */
[----:B------:R-:W-:Y:S01]  /*0920*/  VIADD R13, R13, 0x4 ;  /* 0x000000040d0d7836 */ /* 0x000fe20000000000 */
[C---:B------:R-:W-:Y:S01]  /*0930*/  ISETP.GT.AND P2, PT, R16.reuse, -0x1, !P2 ;  /* 0xffffffff1000780c */ /* 0x040fe20005744270 */
[----:B------:R-:W-:Y:S01]  /*0940*/  VIADD R16, R16, 0x3 ;  /* 0x0000000310107836 */ /* 0x000fe20000000000 */
[----:B------:R-:W-:-:S02]  /*0950*/  ISETP.GE.AND P3, PT, R14, UR13, PT ;  /* 0x0000000d0e007c0c */ /* 0x000fc4000bf66270 */
[----:B------:R-:W-:Y:S02]  /*0960*/  PLOP3.LUT P2, PT, P0, P2, PT, 0x80, 0x8 ;  /* 0x000000000008781c */ /* 0x000fe40000745070 */
[----:B------:R-:W-:Y:S02]  /*0970*/  ISETP.GT.AND P3, PT, R14, -0x1, !P3 ;  /* 0xffffffff0e00780c */ /* 0x000fe40005f64270 */
[----:B------:R-:W-:Y:S02]  /*0980*/  ISETP.GT.AND P1, PT, R18, -0x1, !P1 ;  /* 0xffffffff1200780c */ /* 0x000fe40004f24270 */
[----:B------:R-:W-:Y:S02]  /*0990*/  PLOP3.LUT P3, PT, P0, P3, PT, 0x80, 0x8 ;  /* 0x000000000008781c */ /* 0x000fe40000767070 */
[----:B------:R-:W-:-:S05]  /*09a0*/  PLOP3.LUT P1, PT, P0, P1, PT, 0x80, 0x8 ;  /* 0x000000000008781c */ /* 0x000fca0000723070 */
[----:B------:R-:W-:Y:S04]  /*09b0*/  @P2 LDS R15, [R21+-0x8] ;  /* 0xfffff800150f2984 */ /* 0x000fe80000000800 */
[----:B------:R-:W0:Y:S04]  /*09c0*/  @P2 LDS R12, [R20] ;  /* 0x00000000140c2984 */ /* 0x000e280000000800 */
[----:B------:R-:W-:Y:S04]  /*09d0*/  @P1 LDS R17, [R21] ;  /* 0x0000000015111984 */ /* 0x000fe80000000800 */
[----:B------:R-:W-:Y:S01]  /*09e0*/  @P1 LDS R14, [R20+0x8] ;  /* 0x00000800140e1984 */ /* 0x000fe20000000800 */
[----:B0-----:R-:W-:Y:S01]  /*09f0*/  @P2 FFMA R0, R15, R12, R0 ;  /* 0x0000000c0f002223 */ /* 0x001fe20000000000 */
[----:B------:R-:W-:-:S02]  /*0a00*/  ISETP.GE.AND P2, PT, R16, UR13, PT ;  /* 0x0000000d10007c0c */ /* 0x000fc4000bf46270 */
[----:B------:R-:W-:Y:S02]  /*0a10*/  @P3 LDS R15, [R21+-0x4] ;  /* 0xfffffc00150f3984 */ /* 0x000fe40000000800 */
[----:B------:R-:W-:Y:S02]  /*0a20*/  ISETP.GT.AND P2, PT, R16, -0x1, !P2 ;  /* 0xffffffff1000780c */ /* 0x000fe40005744270 */
[----:B------:R-:W0:Y:S02]  /*0a30*/  @P3 LDS R12, [R20+0x4] ;  /* 0x00000400140c3984 */ /* 0x000e240000000800 */
[----:B------:R-:W-:-:S13]  /*0a40*/  PLOP3.LUT P2, PT, P0, P2, PT, 0x80, 0x8 ;  /* 0x000000000008781c */ /* 0x000fda0000745070 */
[----:B------:R-:W-:Y:S04]  /*0a50*/  @P2 LDS R19, [R21+0x4] ;  /* 0x0000040015132984 */ /* 0x000fe80000000800 */
[----:B------:R-:W1:Y:S01]  /*0a60*/  @P2 LDS R16, [R20+0xc] ;  /* 0x00000c0014102984 */ /* 0x000e620000000800 */
[----:B0-----:R-:W-:-:S04]  /*0a70*/  @P3 FFMA R0, R15, R12, R0 ;  /* 0x0000000c0f003223 */ /* 0x001fc80000000000 */
[----:B------:R-:W-:-:S04]  /*0a80*/  @P1 FFMA R0, R17, R14, R0 ;  /* 0x0000000e11001223 */ /* 0x000fc80000000000 */
[----:B-1----:R-:W-:-:S07]  /*0a90*/  @P2 FFMA R0, R19, R16, R0 ;  /* 0x0000001013002223 */ /* 0x002fce0000000000 */
.L_x_5:
[----:B------:R-:W-:Y:S05]  /*0aa0*/  BRA.U !UP1, `(.L_x_4) ;  /* 0x0000000109847547 */ /* 0x000fea000b800000 */
[----:B------:R-:W-:Y:S01]  /*0ab0*/  UISETP.NE.AND UP0, UPT, UR7, 0x1, UPT ;  /* 0x000000010700788c */ /* 0x000fe2000bf05270 */
[----:B------:R-:W0:Y:S08]  /*0ac0*/  LDCU UR5, c[0x0][0x3a0] ;  /* 0x00007400ff0577ac */ /* 0x000e300008000800 */
[----:B------:R-:W-:Y:S05]  /*0ad0*/  BRA.U !UP0, `(.L_x_6) ;  /* 0x0000000108487547 */ /* 0x000fea000b800000 */
[----:B------:R-:W-:Y:S01]  /*0ae0*/  IADD3 R14, PT, PT, R5, R13, RZ ;  /* 0x0000000d050e7210 */ /* 0x000fe20007ffe0ff */
[C---:B------:R-:W-:Y:S01]  /*0af0*/  IMAD.IADD R16, R13.reuse, 0x1, R4 ;  /* 0x000000010d107824 */ /* 0x040fe200078e0204 */
[C---:B------:R-:W-:Y:S01]  /*0b00*/  LEA R17, R13.reuse, R10, 0x2 ;  /* 0x0000000a0d117211 */ /* 0x040fe200078e10ff */
[----:B------:R-:W-:Y:S01]  /*0b10*/  VIADD R13, R13, 0x2 ;  /* 0x000000020d0d7836 */ /* 0x000fe20000000000 */
[C---:B------:R-:W-:Y:S01]  /*0b20*/  ISETP.GE.AND P1, PT, R14.reuse, UR13, PT ;  /* 0x0000000d0e007c0c */ /* 0x040fe2000bf26270 */
[----:B------:R-:W-:Y:S02]  /*0b30*/  VIADD R12, R14, 0x1 ;  /* 0x000000010e0c7836 */ /* 0x000fe40000000000 */
[----:B------:R-:W-:Y:S01]  /*0b40*/  IMAD R16, R16, 0x4, R11 ;  /* 0x0000000410107824 */ /* 0x000fe200078e020b */
[----:B------:R-:W-:Y:S02]  /*0b50*/  ISETP.GT.AND P1, PT, R14, -0x1, !P1 ;  /* 0xffffffff0e00780c */ /* 0x000fe40004f24270 */
[----:B------:R-:W-:-:S02]  /*0b60*/  ISETP.GE.AND P2, PT, R12, UR13, PT ;  /* 0x0000000d0c007c0c */ /* 0x000fc4000bf46270 */
[----:B------:R-:W-:Y:S02]  /*0b70*/  PLOP3.LUT P1, PT, P0, P1, PT, 0x80, 0x8 ;  /* 0x000000000008781c */ /* 0x000fe40000723070 */
[----:B------:R-:W-:-:S04]  /*0b80*/  ISETP.GT.AND P2, PT, R12, -0x1, !P2 ;  /* 0xffffffff0c00780c */ /* 0x000fc80005744270 */
[----:B------:R-:W-:-:S07]  /*0b90*/  PLOP3.LUT P2, PT, P0, P2, PT, 0x80, 0x8 ;  /* 0x000000000008781c */ /* 0x000fce0000745070 */
[----:B------:R-:W-:Y:S04]  /*0ba0*/  @P1 LDS R11, [R16+-0x8] ;  /* 0xfffff800100b1984 */ /* 0x000fe80000000800 */
[----:B------:R-:W1:Y:S04]  /*0bb0*/  @P1 LDS R12, [R17] ;  /* 0x00000000110c1984 */ /* 0x000e680000000800 */
[----:B------:R-:W-:Y:S04]  /*0bc0*/  @P2 LDS R15, [R16+-0x4] ;  /* 0xfffffc00100f2984 */ /* 0x000fe80000000800 */
[----:B------:R-:W2:Y:S01]  /*0bd0*/  @P2 LDS R14, [R17+0x4] ;  /* 0x00000400110e2984 */ /* 0x000ea20000000800 */
[----:B-1----:R-:W-:-:S04]  /*0be0*/  @P1 FFMA R0, R11, R12, R0 ;  /* 0x0000000c0b001223 */ /* 0x002fc80000000000 */
[----:B--2---:R-:W-:-:S07]  /*0bf0*/  @P2 FFMA R0, R15, R14, R0 ;  /* 0x0000000e0f002223 */ /* 0x004fce0000000000 */
.L_x_6:
[----:B------:R-:W-:Y:S01]  /*0c00*/  IMAD.IADD R11, R5, 0x1, R13 ;  /* 0x00000001050b7824 */ /* 0x000fe200078e020d */
[----:B0-----:R-:W-:-:S04]  /*0c10*/  ULOP3.LUT UP0, URZ, UR5, 0x1, URZ, 0xc0, !UPT ;  /* 0x0000000105ff7892 */ /* 0x001fc8000f80c0ff */
[C---:B------:R-:W-:Y:S02]  /*0c20*/  ISETP.GE.AND P1, PT, R11.reuse, UR13, PT ;  /* 0x0000000d0b007c0c */ /* 0x040fe4000bf26270 */
[----:B------:R-:W-:Y:S02]  /*0c30*/  PLOP3.LUT P2, PT, PT, PT, UP0, 0x80, 0x8 ;  /* 0x000000000008781c */ /* 0x000fe40003f4f008 */
[----:B------:R-:W-:-:S04]  /*0c40*/  ISETP.GT.AND P1, PT, R11, -0x1, !P1 ;  /* 0xffffffff0b00780c */ /* 0x000fc80004f24270 */
[----:B------:R-:W-:-:S13]  /*0c50*/  PLOP3.LUT P1, PT, P1, P0, P2, 0x7f, 0x0 ;  /* 0x000000000000781c */ /* 0x000fda0000f20f27 */
[----:B------:R-:W-:Y:S01]  /*0c60*/  @!P1 IMAD.IADD R12, R4, 0x1, R13 ;  /* 0x00000001040c9824 */ /* 0x000fe200078e020d */
[----:B------:R-:W-:-:S03]  /*0c70*/  @!P1 LEA R10, R13, R10, 0x2 ;  /* 0x0000000a0d0a9211 */ /* 0x000fc600078e10ff */
[----:B------:R-:W-:-:S03]  /*0c80*/  @!P1 IMAD R9, R12, 0x4, R9 ;  /* 0x000000040c099824 */ /* 0x000fc600078e0209 */
[----:B------:R-:W-:Y:S04]  /*0c90*/  @!P1 LDS R10, [R10] ;  /* 0x000000000a0a9984 */ /* 0x000fe80000000800 */
[----:B------:R-:W0:Y:S02]  /*0ca0*/  @!P1 LDS R9, [R9+-0x40] ;  /* 0xffffc00009099984 */ /* 0x000e240000000800 */
[----:B0-----:R-:W-:-:S07]  /*0cb0*/  @!P1 FFMA R0, R9, R10, R0 ;  /* 0x0000000a09009223 */ /* 0x001fce0000000000 */
.L_x_4:
[----:B------:R-:W-:Y:S05]  /*0cc0*/  @P6 BRA `(.L_x_7) ;  /* 0xfffffff400946947 */ /* 0x000fea000383ffff */
.L_x_1:
[----:B------:R-:W1:Y:S01]  /*0cd0*/  LDCU UR5, c[0x0][0x398] ;  /* 0x00007300ff0577ac */ /* 0x000e620008000800 */
[----:B------:R-:W-:Y:S01]  /*0ce0*/  VIADD R6, R6, 0x1 ;  /* 0x0000000106067836 */ /* 0x000fe20000000000 */
[----:B------:R-:W-:Y:S04]  /*0cf0*/  BAR.SYNC.DEFER_BLOCKING 0x0 ;  /* 0x0000000000007b1d */ /* 0x000fe80000010000 */
[----:B-1----:R-:W-:-:S13]  /*0d00*/  ISETP.NE.AND P0, PT, R6, UR5, PT ;  /* 0x0000000506007c0c */ /* 0x002fda000bf05270 */
[----:B------:R-:W-:Y:S05]  /*0d10*/  @P0 BRA `(.L_x_8) ;  /* 0xfffffff400080947 */ /* 0x000fea000383ffff */
.L_x_0:
[----:B------:R-:W1:Y:S01]  /*0d20*/  LDC R5, c[0x0][0x39c] ;  /* 0x0000e700ff057b82 */ /* 0x000e620000000800 */
[----:B------:R-:W4:Y:S07]  /*0d30*/  LDCU UR4, c[0x0][0x3a4] ;  /* 0x00007480ff0477ac */ /* 0x000f2e0008000800 */
[----:B------:R-:W3:Y:S01]  /*0d40*/  LDC.64 R6, c[0x0][0x380] ;  /* 0x0000e000ff067b82 */ /* 0x000ee20000000a00 */
[----:B-12---:R-:W-:-:S04]  /*0d50*/  IMAD R2, R2, R5, UR10 ;  /* 0x0000000a02027e24 */ /* 0x006fc8000f8e0205 */
[----:B----4-:R-:W-:-:S04]  /*0d60*/  IMAD R3, R2, UR4, R3 ;  /* 0x0000000402037c24 */ /* 0x010fc8000f8e0203 */
[----:B------:R-:W-:-:S04]  /*0d70*/  IMAD R3, R3, UR4, R4 ;  /* 0x0000000403037c24 */ /* 0x000fc8000f8e0204 */
[----:B---3--:R-:W-:-:S05]  /*0d80*/  IMAD.WIDE R2, R3, 0x4, R6 ;  /* 0x0000000403027825 */ /* 0x008fca00078e0206 */
[----:B------:R-:W-:Y:S01]  /*0d90*/  STG.E desc[UR8][R2.64], R0 ;  /* 0x0000000002007986 */ /* 0x000fe2000c101908 */
[----:B------:R-:W-:Y:S05]  /*0da0*/  EXIT ;  /* 0x000000000000794d */ /* 0x000fea0003800000 */
.L_x_9:
[----:B------:R-:W-:-:S00]  /*0db0*/  BRA `(.L_x_9) ;  /* 0xfffffffc00fc7947 */ /* 0x000fc0000383ffff */
[----:B------:R-:W-:-:S00]  /*0dc0*/  NOP ;  /* 0x0000000000007918 */ /* 0x000fc00000000000 */
        /* <DEDUP_REMOVED lines=11> */
.L_x_10:


//--------------------- .nv.shared._Z11conv_kernelPfPKfS1_iiiii --------------------------
	.section	.nv.shared._Z11conv_kernelPfPKfS1_iiiii,"aw",@nobits
	.sectionflags	@""
	.align	4
.nv.shared._Z11conv_kernelPfPKfS1_iiiii:
	.zero		1320


//--------------------- .nv.shared.reserved.0     --------------------------
	.section	.nv.shared.reserved.0,"aw",@nobits
	.weak		__nv_reservedSMEM_offset_0_alias
	.size		__nv_reservedSMEM_offset_0_alias, 0, 64
	.other		__nv_reservedSMEM_offset_0_alias,@"STO_CUDA_RESERVED_SHARED STV_DEFAULT"
__nv_reservedSMEM_offset_0_alias:
	.zero		0
	.zero		64


//--------------------- .nv.constant0._Z11conv_kernelPfPKfS1_iiiii --------------------------
	.section	.nv.constant0._Z11conv_kernelPfPKfS1_iiiii,"a",@progbits
	.sectionflags	@""
	.align	4
.nv.constant0._Z11conv_kernelPfPKfS1_iiiii:
	.zero		940


//--------------------- SYMBOLS --------------------------

	.type		.nv.reservedSmem.offset0,@object
	.size		.nv.reservedSmem.offset0,0x4
	.type		.nv.reservedSmem.cap,@object
	.size		.nv.reservedSmem.cap,0x4
